	.headerflags	@"EF_CUDA_TEXMODE_UNIFIED EF_CUDA_64BIT_ADDRESS EF_CUDA_SM86 EF_CUDA_VIRTUAL_SM(EF_CUDA_SM86)"
	.elftype	@"ET_EXEC"


//--------------------- .nv.info                  --------------------------
	.section	.nv.info,"",@"SHT_CUDA_INFO"
	.align	4


	//----- nvinfo : EIATTR_REGCOUNT
	.align		4
        /*0000*/ 	.byte	0x04, 0x2f
        /*0002*/ 	.short	(.L_1 - .L_0)
	.align		4
.L_0:
        /*0004*/ 	.word	index@(triton_red_fused__to_copy_mean_pow_4)
        /*0008*/ 	.word	0x00000027


	//----- nvinfo : EIATTR_MIN_STACK_SIZE
	.align		4
.L_1:
        /*000c*/ 	.byte	0x04, 0x12
        /*000e*/ 	.short	(.L_3 - .L_2)
	.align		4
.L_2:
        /*0010*/ 	.word	index@(triton_red_fused__to_copy_mean_pow_4)
        /*0014*/ 	.word	0x00000000


	//----- nvinfo : EIATTR_FRAME_SIZE
	.align		4
.L_3:
        /*0018*/ 	.byte	0x04, 0x11
        /*001a*/ 	.short	(.L_5 - .L_4)
	.align		4
.L_4:
        /*001c*/ 	.word	index@(triton_red_fused__to_copy_mean_pow_4)
        /*0020*/ 	.word	0x00000000


	//----- nvinfo : EIATTR_MIN_STACK_SIZE
	.align		4
.L_5:
        /*0024*/ 	.byte	0x04, 0x12
        /*0026*/ 	.short	(.L_7 - .L_6)
	.align		4
.L_6:
        /*0028*/ 	.word	index@(triton_red_fused__to_copy_mean_pow_4)
        /*002c*/ 	.word	0x00000000
.L_7:


//--------------------- .nv.info.triton_red_fused__to_copy_mean_pow_4 --------------------------
	.section	.nv.info.triton_red_fused__to_copy_mean_pow_4,"",@"SHT_CUDA_INFO"
	.sectionflags	@""
	.align	4


	//----- nvinfo : EIATTR_CUDA_API_VERSION
	.align		4
        /*0000*/ 	.byte	0x04, 0x37
        /*0002*/ 	.short	(.L_9 - .L_8)
.L_8:
        /*0004*/ 	.word	0x0000007c


	//----- nvinfo : EIATTR_SW2861232_WAR
	.align		4
.L_9:
        /*0008*/ 	.byte	0x01, 0x35
	.zero		2


	//----- nvinfo : EIATTR_PARAM_CBANK
	.align		4
        /*000c*/ 	.byte	0x04, 0x0a
        /*000e*/ 	.short	(.L_11 - .L_10)
	.align		4
.L_10:
        /*0010*/ 	.word	index@(.nv.constant0.triton_red_fused__to_copy_mean_pow_4)
        /*0014*/ 	.short	0x0160
        /*0016*/ 	.short	0x0020


	//----- nvinfo : EIATTR_CBANK_PARAM_SIZE
	.align		4
.L_11:
        /*0018*/ 	.byte	0x03, 0x19
        /*001a*/ 	.short	0x0020


	//----- nvinfo : EIATTR_KPARAM_INFO
	.align		4
        /*001c*/ 	.byte	0x04, 0x17
        /*001e*/ 	.short	(.L_13 - .L_12)
.L_12:
        /*0020*/ 	.word	0x00000000
        /*0024*/ 	.short	0x0004
        /*0026*/ 	.short	0x0018
        /*0028*/ 	.byte	0x00, 0xf4, 0x21, 0x00


	//----- nvinfo : EIATTR_KPARAM_INFO
	.align		4
.L_13:
        /*002c*/ 	.byte	0x04, 0x17
        /*002e*/ 	.short	(.L_15 - .L_14)
.L_14:
        /*0030*/ 	.word	0x00000000
        /*0034*/ 	.short	0x0003
        /*0036*/ 	.short	0x0014
        /*0038*/ 	.byte	0x00, 0xf0, 0x11, 0x00


	//----- nvinfo : EIATTR_KPARAM_INFO
	.align		4
.L_15:
        /*003c*/ 	.byte	0x04, 0x17
        /*003e*/ 	.short	(.L_17 - .L_16)
.L_16:
        /*0040*/ 	.word	0x00000000
        /*0044*/ 	.short	0x0002
        /*0046*/ 	.short	0x0010
        /*0048*/ 	.byte	0x00, 0xf0, 0x11, 0x00


	//----- nvinfo : EIATTR_KPARAM_INFO
	.align		4
.L_17:
        /*004c*/ 	.byte	0x04, 0x17
        /*004e*/ 	.short	(.L_19 - .L_18)
.L_18:
        /*0050*/ 	.word	0x00000000
        /*0054*/ 	.short	0x0001
        /*0056*/ 	.short	0x0008
        /*0058*/ 	.byte	0x00, 0xf4, 0x21, 0x00


	//----- nvinfo : EIATTR_KPARAM_INFO
	.align		4
.L_19:
        /*005c*/ 	.byte	0x04, 0x17
        /*005e*/ 	.short	(.L_21 - .L_20)
.L_20:
        /*0060*/ 	.word	0x00000000
        /*0064*/ 	.short	0x0000
        /*0066*/ 	.short	0x0000
        /*0068*/ 	.byte	0x00, 0xf4, 0x21, 0x00


	//----- nvinfo : EIATTR_MAXREG_COUNT
	.align		4
.L_21:
        /*006c*/ 	.byte	0x03, 0x1b
        /*006e*/ 	.short	0x00ff


	//----- nvinfo : EIATTR_COOP_GROUP_MASK_REGIDS
	.align		4
        /*0070*/ 	.byte	0x04, 0x29
        /*0072*/ 	.short	(.L_23 - .L_22)


	//   ....[0]....
.L_22:
        /*0074*/ 	.word	0xffffffff


	//----- nvinfo : EIATTR_COOP_GROUP_INSTR_OFFSETS
	.align		4
.L_23:
        /*0078*/ 	.byte	0x04, 0x28
        /*007a*/ 	.short	(.L_25 - .L_24)


	//   ....[0]....
.L_24:
        /*007c*/ 	.word	0x00000f90


	//----- nvinfo : EIATTR_EXIT_INSTR_OFFSETS
	.align		4
.L_25:
        /*0080*/ 	.byte	0x04, 0x1c
        /*0082*/ 	.short	(.L_27 - .L_26)


	//   ....[0]....
.L_26:
        /*0084*/ 	.word	0x00001000


	//   ....[1]....
        /*0088*/ 	.word	0x00001060


	//----- nvinfo : EIATTR_REQNTID
	.align		4
.L_27:
        /*008c*/ 	.byte	0x04, 0x10
        /*008e*/ 	.short	(.L_29 - .L_28)
.L_28:
        /*0090*/ 	.word	0x00000080
        /*0094*/ 	.word	0x00000001
        /*0098*/ 	.word	0x00000001


	//----- nvinfo : EIATTR_CRS_STACK_SIZE
	.align		4
.L_29:
        /*009c*/ 	.byte	0x04, 0x1e
        /*009e*/ 	.short	(.L_31 - .L_30)
.L_30:
        /*00a0*/ 	.word	0x00000000
.L_31:


//--------------------- .nv.callgraph             --------------------------
	.section	.nv.callgraph,"",@"SHT_CUDA_CALLGRAPH"
	.align	4
	.sectionentsize	8
	.align		4
        /*0000*/ 	.word	0x00000000
	.align		4
        /*0004*/ 	.word	0xffffffff
	.align		4
        /*0008*/ 	.word	0x00000000
	.align		4
        /*000c*/ 	.word	0xfffffffe
	.align		4
        /*0010*/ 	.word	0x00000000
	.align		4
        /*0014*/ 	.word	0xfffffffd
	.align		4
        /*0018*/ 	.word	0x00000000
	.align		4
        /*001c*/ 	.word	0xfffffffc


//--------------------- .nv.rel.action            --------------------------
	.section	.nv.rel.action,"",@"SHT_CUDA_RELOCINFO"
	.align	8
	.sectionentsize	8
        /*0000*/ 	.byte	0x73, 0x00, 0x00, 0x00, 0x00, 0x00, 0x00, 0x00, 0x00, 0x00, 0x00, 0x11, 0x25, 0x00, 0x05, 0x36


//--------------------- .nv.constant0.triton_red_fused__to_copy_mean_pow_4 --------------------------
	.section	.nv.constant0.triton_red_fused__to_copy_mean_pow_4,"a",@progbits
	.sectionflags	@""
	.align	4
.nv.constant0.triton_red_fused__to_copy_mean_pow_4:
	.zero		384


//--------------------- .text.triton_red_fused__to_copy_mean_pow_4 --------------------------
	.section	.text.triton_red_fused__to_copy_mean_pow_4,"ax",@progbits
	.sectionflags	@"SHF_BARRIERS=1"
	.sectioninfo	@"SHI_REGISTERS=39"
	.align	128
        .global         triton_red_fused__to_copy_mean_pow_4
        .type           triton_red_fused__to_copy_mean_pow_4,@function
        .size           triton_red_fused__to_copy_mean_pow_4,(.L_x_4 - triton_red_fused__to_copy_mean_pow_4)
        .other          triton_red_fused__to_copy_mean_pow_4,@"STO_CUDA_ENTRY STV_DEFAULT"
triton_red_fused__to_copy_mean_pow_4:
.text.triton_red_fused__to_copy_mean_pow_4:
[----:B------:R-:W-:Y:S02]  /*0000*/  MOV R1, c[0x0][0x28] ;  /* 0x00000a0000017a02 */ /* 0x000fe40000000f00 */
[----:B------:R-:W0:Y:S01]  /*0010*/  S2R R0, SR_TID.X ;  /* 0x0000000000007919 */ /* 0x000e220000002100 */
[----:B------:R-:W-:Y:S01]  /*0020*/  ULDC.64 UR4, c[0x0][0x118] ;  /* 0x0000460000047ab9 */ /* 0x000fe20000000a00 */
[----:B------:R-:W-:Y:S02]  /*0030*/  BSSY B0, `(.L_x_0) ;  /* 0x00000f5000007945 */ /* 0x000fe40003800000 */
[----:B------:R-:W1:Y:S01]  /*0040*/  S2R R6, SR_CTAID.X ;  /* 0x0000000000067919 */ /* 0x000e620000002500 */
[----:B0-----:R-:W-:Y:S01]  /*0050*/  SHF.R.U32.HI R2, RZ, 0x1, R0 ;  /* 0x00000001ff027819 */ /* 0x001fe20000011600 */
[----:B-1----:R-:W-:-:S03]  /*0060*/  IMAD.SHL.U32 R3, R6, 0x40, RZ ;  /* 0x0000004006037824 */ /* 0x002fc600078e00ff */
[----:B------:R-:W-:-:S04]  /*0070*/  SGXT.U32 R2, R2, 0x6 ;  /* 0x000000060202781a */ /* 0x000fc80000000000 */
[----:B------:R-:W-:-:S04]  /*0080*/  LOP3.LUT R5, R2, R3, RZ, 0xfc, !PT ;  /* 0x0000000302057212 */ /* 0x000fc800078efcff */
[C---:B------:R-:W-:Y:S01]  /*0090*/  ISETP.GT.AND P0, PT, R5.reuse, 0x1517f, PT ;  /* 0x0001517f0500780c */ /* 0x040fe20003f04270 */
[----:B------:R-:W-:-:S05]  /*00a0*/  IMAD.HI R4, R5, 0x2aaaaaab, RZ ;  /* 0x2aaaaaab05047827 */ /* 0x000fca00078e02ff */
[----:B------:R-:W-:-:S04]  /*00b0*/  SHF.R.U32.HI R5, RZ, 0x1f, R4 ;  /* 0x0000001fff057819 */ /* 0x000fc80000011604 */
[----:B------:R-:W-:-:S03]  /*00c0*/  LEA.HI.SX32 R5, R4, R5, 0x1e ;  /* 0x0000000504057211 */ /* 0x000fc600078ff2ff */
[----:B------:R-:W-:Y:S05]  /*00d0*/  @P0 BRA `(.L_x_1) ;  /* 0x00000e9000000947 */ /* 0x000fea0003800000 */
[----:B------:R-:W-:Y:S01]  /*00e0*/  SHF.L.U32 R6, R6, 0xd, RZ ;  /* 0x0000000d06067819 */ /* 0x000fe200000006ff */
[----:B------:R-:W-:Y:S01]  /*00f0*/  IMAD.SHL.U32 R4, R0, 0x4, RZ ;  /* 0x0000000400047824 */ /* 0x000fe200078e00ff */
[----:B------:R-:W-:-:S03]  /*0100*/  MOV R32, 0x2 ;  /* 0x0000000200207802 */ /* 0x000fc60000000f00 */
[----:B------:R-:W-:Y:S01]  /*0110*/  IMAD R5, R5, 0x1800, R6 ;  /* 0x0000180005057824 */ /* 0x000fe200078e0206 */
[----:B------:R-:W-:-:S04]  /*0120*/  LOP3.LUT R4, R4, 0x4, RZ, 0xc0, !PT ;  /* 0x0000000404047812 */ /* 0x000fc800078ec0ff */
[----:B------:R-:W-:-:S05]  /*0130*/  LEA R5, R2, R5, 0x7 ;  /* 0x0000000502057211 */ /* 0x000fca00078e38ff */
[----:B------:R-:W-:-:S05]  /*0140*/  IMAD.IADD R8, R4, 0x1, R5 ;  /* 0x0000000104087824 */ /* 0x000fca00078e0205 */
[C---:B------:R-:W-:Y:S02]  /*0150*/  IADD3 R13, R8.reuse, -0x8, RZ ;  /* 0xfffffff8080d7810 */ /* 0x040fe40007ffe0ff */
[----:B------:R-:W-:Y:S02]  /*0160*/  IADD3 R11, R8, 0x8, RZ ;  /* 0x00000008080b7810 */ /* 0x000fe40007ffe0ff */
[----:B------:R-:W-:-:S03]  /*0170*/  IADD3 R13, R13, 0x8, RZ ;  /* 0x000000080d0d7810 */ /* 0x000fc60007ffe0ff */
[----:B------:R-:W-:-:S04]  /*0180*/  IMAD.WIDE R10, R11, R32, c[0x0][0x160] ;  /* 0x000058000b0a7625 */ /* 0x000fc800078e0220 */
[----:B------:R-:W-:Y:S02]  /*0190*/  IMAD.WIDE R12, R13, R32, c[0x0][0x160] ;  /* 0x000058000d0c7625 */ /* 0x000fe400078e0220 */
[----:B------:R-:W2:Y:S04]  /*01a0*/  LDG.E.EF.64 R10, [R10.64] ;  /* 0x000000040a0a7981 */ /* 0x000ea8000c0e1b00 */
[----:B------:R-:W3:Y:S01]  /*01b0*/  LDG.E.EF.64 R12, [R12.64] ;  /* 0x000000040c0c7981 */ /* 0x000ee2000c0e1b00 */
[----:B------:R-:W-:-:S05]  /*01c0*/  IADD3 R7, R8, 0x10, RZ ;  /* 0x0000001008077810 */ /* 0x000fca0007ffe0ff */
[----:B------:R-:W-:-:S06]  /*01d0*/  IMAD.WIDE R6, R7, R32, c[0x0][0x160] ;  /* 0x0000580007067625 */ /* 0x000fcc00078e0220 */
[----:B------:R-:W4:Y:S01]  /*01e0*/  LDG.E.EF.64 R6, [R6.64] ;  /* 0x0000000406067981 */ /* 0x000f22000c0e1b00 */
[----:B------:R-:W-:-:S04]  /*01f0*/  IADD3 R31, R8, 0x10, RZ ;  /* 0x00000010081f7810 */ /* 0x000fc80007ffe0ff */
[----:B------:R-:W-:Y:S02]  /*0200*/  IADD3 R31, R31, 0x8, RZ ;  /* 0x000000081f1f7810 */ /* 0x000fe40007ffe0ff */
[----:B------:R-:W-:-:S03]  /*0210*/  IADD3 R27, R8, 0x18, RZ ;  /* 0x00000018081b7810 */ /* 0x000fc60007ffe0ff */
[----:B------:R-:W-:Y:S01]  /*0220*/  IMAD.WIDE R30, R31, R32, c[0x0][0x160] ;  /* 0x000058001f1e7625 */ /* 0x000fe200078e0220 */
[----:B------:R-:W-:-:S05]  /*0230*/  IADD3 R27, R27, 0x8, RZ ;  /* 0x000000081b1b7810 */ /* 0x000fca0007ffe0ff */
[----:B------:R-:W5:Y:S01]  /*0240*/  LDG.E.EF.64 R30, [R30.64] ;  /* 0x000000041e1e7981 */ /* 0x000f62000c0e1b00 */
[----:B------:R-:W-:Y:S01]  /*0250*/  IMAD.WIDE R26, R27, R32, c[0x0][0x160] ;  /* 0x000058001b1a7625 */ /* 0x000fe200078e0220 */
[C---:B------:R-:W-:Y:S02]  /*0260*/  IADD3 R19, R8.reuse, 0x20, RZ ;  /* 0x0000002008137810 */ /* 0x040fe40007ffe0ff */
[----:B------:R-:W-:Y:S02]  /*0270*/  IADD3 R29, R8, 0x28, RZ ;  /* 0x00000028081d7810 */ /* 0x000fe40007ffe0ff */
[----:B------:R-:W-:Y:S01]  /*0280*/  IADD3 R19, R19, 0x8, RZ ;  /* 0x0000000813137810 */ /* 0x000fe20007ffe0ff */
[----:B------:R-:W5:Y:S01]  /*0290*/  LDG.E.EF.64 R26, [R26.64] ;  /* 0x000000041a1a7981 */ /* 0x000f62000c0e1b00 */
[----:B------:R-:W-:-:S03]  /*02a0*/  IADD3 R29, R29, 0x8, RZ ;  /* 0x000000081d1d7810 */ /* 0x000fc60007ffe0ff */
[----:B------:R-:W-:Y:S01]  /*02b0*/  IMAD.WIDE R18, R19, R32, c[0x0][0x160] ;  /* 0x0000580013127625 */ /* 0x000fe200078e0220 */
[----:B------:R-:W-:-:S03]  /*02c0*/  IADD3 R21, R8, 0x30, RZ ;  /* 0x0000003008157810 */ /* 0x000fc60007ffe0ff */
[----:B------:R-:W-:Y:S01]  /*02d0*/  IMAD.WIDE R28, R29, R32, c[0x0][0x160] ;  /* 0x000058001d1c7625 */ /* 0x000fe200078e0220 */
[----:B------:R-:W-:Y:S01]  /*02e0*/  IADD3 R21, R21, 0x8, RZ ;  /* 0x0000000815157810 */ /* 0x000fe20007ffe0ff */
[----:B------:R-:W5:Y:S01]  /*02f0*/  LDG.E.EF.64 R18, [R18.64] ;  /* 0x0000000412127981 */ /* 0x000f62000c0e1b00 */
[----:B------:R-:W-:-:S03]  /*0300*/  IADD3 R25, R8, 0x38, RZ ;  /* 0x0000003808197810 */ /* 0x000fc60007ffe0ff */
[----:B------:R-:W5:Y:S01]  /*0310*/  LDG.E.EF.64 R28, [R28.64] ;  /* 0x000000041c1c7981 */ /* 0x000f62000c0e1b00 */
[----:B------:R-:W-:Y:S01]  /*0320*/  IMAD.WIDE R20, R21, R32, c[0x0][0x160] ;  /* 0x0000580015147625 */ /* 0x000fe200078e0220 */
[----:B------:R-:W-:-:S05]  /*0330*/  IADD3 R25, R25, 0x8, RZ ;  /* 0x0000000819197810 */ /* 0x000fca0007ffe0ff */
[----:B------:R-:W5:Y:S01]  /*0340*/  LDG.E.EF.64 R20, [R20.64] ;  /* 0x0000000414147981 */ /* 0x000f62000c0e1b00 */
[----:B------:R-:W-:Y:S01]  /*0350*/  IMAD.WIDE R24, R25, R32, c[0x0][0x160] ;  /* 0x0000580019187625 */ /* 0x000fe200078e0220 */
[----:B------:R-:W-:-:S04]  /*0360*/  IADD3 R17, R8, 0x40, RZ ;  /* 0x0000004008117810 */ /* 0x000fc80007ffe0ff */
[----:B------:R-:W-:Y:S01]  /*0370*/  IADD3 R17, R17, 0x8, RZ ;  /* 0x0000000811117810 */ /* 0x000fe20007ffe0ff */
[----:B------:R-:W5:Y:S01]  /*0380*/  LDG.E.EF.64 R24, [R24.64] ;  /* 0x0000000418187981 */ /* 0x000f62000c0e1b00 */
[----:B------:R-:W-:-:S03]  /*0390*/  IADD3 R23, R8, 0x48, RZ ;  /* 0x0000004808177810 */ /* 0x000fc60007ffe0ff */
[----:B------:R-:W-:Y:S01]  /*03a0*/  IMAD.WIDE R16, R17, R32, c[0x0][0x160] ;  /* 0x0000580011107625 */ /* 0x000fe200078e0220 */
[----:B------:R-:W-:-:S05]  /*03b0*/  IADD3 R23, R23, 0x8, RZ ;  /* 0x0000000817177810 */ /* 0x000fca0007ffe0ff */
[----:B------:R-:W5:Y:S01]  /*03c0*/  LDG.E.EF.64 R16, [R16.64] ;  /* 0x0000000410107981 */ /* 0x000f62000c0e1b00 */
[----:B------:R-:W-:-:S06]  /*03d0*/  IMAD.WIDE R22, R23, R32, c[0x0][0x160] ;  /* 0x0000580017167625 */ /* 0x000fcc00078e0220 */
[----:B------:R-:W5:Y:S01]  /*03e0*/  LDG.E.EF.64 R22, [R22.64] ;  /* 0x0000000416167981 */ /* 0x000f62000c0e1b00 */
[----:B--2---:R-:W-:Y:S01]  /*03f0*/  SHF.L.U32 R9, R10, 0x10, RZ ;  /* 0x000000100a097819 */ /* 0x004fe200000006ff */
[----:B---3--:R-:W-:Y:S02]  /*0400*/  IMAD.U32 R4, R12, 0x10000, RZ ;  /* 0x000100000c047824 */ /* 0x008fe400078e00ff */
[----:B------:R-:W-:Y:S02]  /*0410*/  IMAD.U32 R5, R13, 0x10000, RZ ;  /* 0x000100000d057824 */ /* 0x000fe400078e00ff */
[----:B------:R-:W-:Y:S01]  /*0420*/  FFMA R4, R4, R4, RZ ;  /* 0x0000000404047223 */ /* 0x000fe200000000ff */
[----:B------:R-:W-:Y:S01]  /*0430*/  SHF.L.U32 R15, R11, 0x10, RZ ;  /* 0x000000100b0f7819 */ /* 0x000fe200000006ff */
[----:B------:R-:W-:Y:S02]  /*0440*/  FFMA R34, R5, R5, RZ ;  /* 0x0000000505227223 */ /* 0x000fe400000000ff */
[--C-:B------:R-:W-:Y:S01]  /*0450*/  FFMA R5, R9, R9, R4.reuse ;  /* 0x0000000909057223 */ /* 0x100fe20000000004 */
[----:B------:R-:W-:Y:S01]  /*0460*/  PRMT R4, R12, 0x7632, R4 ;  /* 0x000076320c047816 */ /* 0x000fe20000000004 */
[----:B------:R-:W-:Y:S01]  /*0470*/  FFMA R34, R15, R15, R34 ;  /* 0x0000000f0f227223 */ /* 0x000fe20000000022 */
[----:B------:R-:W-:-:S02]  /*0480*/  IADD3 R15, R8, 0x50, RZ ;  /* 0x00000050080f7810 */ /* 0x000fc40007ffe0ff */
[----:B------:R-:W-:Y:S01]  /*0490*/  PRMT R10, R10, 0x7632, R10 ;  /* 0x000076320a0a7816 */ /* 0x000fe2000000000a */
[----:B------:R-:W-:Y:S01]  /*04a0*/  IMAD.U32 R4, R4, 0x10000, RZ ;  /* 0x0001000004047824 */ /* 0x000fe200078e00ff */
[----:B------:R-:W-:Y:S02]  /*04b0*/  PRMT R13, R13, 0x7632, R13 ;  /* 0x000076320d0d7816 */ /* 0x000fe4000000000d */
[----:B------:R-:W-:Y:S01]  /*04c0*/  IADD3 R15, R15, 0x8, RZ ;  /* 0x000000080f0f7810 */ /* 0x000fe20007ffe0ff */
[----:B------:R-:W-:Y:S01]  /*04d0*/  FFMA R9, R4, R4, RZ ;  /* 0x0000000404097223 */ /* 0x000fe200000000ff */
[----:B------:R-:W-:Y:S01]  /*04e0*/  SHF.L.U32 R10, R10, 0x10, RZ ;  /* 0x000000100a0a7819 */ /* 0x000fe200000006ff */
[----:B------:R-:W-:Y:S01]  /*04f0*/  IMAD.U32 R4, R13, 0x10000, RZ ;  /* 0x000100000d047824 */ /* 0x000fe200078e00ff */
[----:B------:R-:W-:Y:S02]  /*0500*/  PRMT R11, R11, 0x7632, R11 ;  /* 0x000076320b0b7816 */ /* 0x000fe4000000000b */
[----:B------:R-:W-:Y:S01]  /*0510*/  IADD3 R12, R8, 0x58, RZ ;  /* 0x00000058080c7810 */ /* 0x000fe20007ffe0ff */
[----:B------:R-:W-:Y:S01]  /*0520*/  IMAD.WIDE R14, R15, R32, c[0x0][0x160] ;  /* 0x000058000f0e7625 */ /* 0x000fe200078e0220 */
[----:B------:R-:W-:Y:S01]  /*0530*/  FFMA R9, R10, R10, R9 ;  /* 0x0000000a0a097223 */ /* 0x000fe20000000009 */
[----:B------:R-:W-:Y:S01]  /*0540*/  SHF.L.U32 R11, R11, 0x10, RZ ;  /* 0x000000100b0b7819 */ /* 0x000fe200000006ff */
[----:B------:R-:W-:Y:S01]  /*0550*/  FFMA R4, R4, R4, RZ ;  /* 0x0000000404047223 */ /* 0x000fe200000000ff */
[----:B------:R-:W-:Y:S01]  /*0560*/  IADD3 R13, R12, 0x8, RZ ;  /* 0x000000080c0d7810 */ /* 0x000fe20007ffe0ff */
[C---:B----4-:R-:W-:Y:S01]  /*0570*/  IMAD.U32 R10, R6.reuse, 0x10000, RZ ;  /* 0x00010000060a7824 */ /* 0x050fe200078e00ff */
[----:B------:R-:W-:Y:S01]  /*0580*/  PRMT R6, R6, 0x7632, R6 ;  /* 0x0000763206067816 */ /* 0x000fe20000000006 */
[----:B------:R-:W2:Y:S01]  /*0590*/  LDG.E.EF.64 R14, [R14.64] ;  /* 0x000000040e0e7981 */ /* 0x000ea2000c0e1b00 */
[----:B------:R-:W-:Y:S01]  /*05a0*/  FFMA R4, R11, R11, R4 ;  /* 0x0000000b0b047223 */ /* 0x000fe20000000004 */
[----:B------:R-:W-:Y:S01]  /*05b0*/  FFMA R5, R10, R10, R5 ;  /* 0x0000000a0a057223 */ /* 0x000fe20000000005 */
[----:B------:R-:W-:Y:S01]  /*05c0*/  IMAD.WIDE R10, R13, R32, c[0x0][0x160] ;  /* 0x000058000d0a7625 */ /* 0x000fe200078e0220 */
[----:B------:R-:W-:-:S02]  /*05d0*/  IADD3 R13, R8, 0x60, RZ ;  /* 0x00000060080d7810 */ /* 0x000fc40007ffe0ff */
[----:B------:R-:W-:Y:S02]  /*05e0*/  SHF.L.U32 R6, R6, 0x10, RZ ;  /* 0x0000001006067819 */ /* 0x000fe400000006ff */
[----:B------:R-:W-:Y:S01]  /*05f0*/  IADD3 R13, R13, 0x8, RZ ;  /* 0x000000080d0d7810 */ /* 0x000fe20007ffe0ff */
[----:B------:R-:W-:Y:S01]  /*0600*/  IMAD.U32 R33, R7, 0x10000, RZ ;  /* 0x0001000007217824 */ /* 0x000fe200078e00ff */
[----:B------:R-:W3:Y:S01]  /*0610*/  LDG.E.EF.64 R10, [R10.64] ;  /* 0x000000040a0a7981 */ /* 0x000ee2000c0e1b00 */
[----:B------:R-:W-:Y:S01]  /*0620*/  FFMA R6, R6, R6, R9 ;  /* 0x0000000606067223 */ /* 0x000fe20000000009 */
[C---:B------:R-:W-:Y:S01]  /*0630*/  IADD3 R9, R8.reuse, 0x68, RZ ;  /* 0x0000006808097810 */ /* 0x040fe20007ffe0ff */
[----:B------:R-:W-:Y:S01]  /*0640*/  IMAD.WIDE R12, R13, R32, c[0x0][0x160] ;  /* 0x000058000d0c7625 */ /* 0x000fe200078e0220 */
[----:B------:R-:W-:Y:S01]  /*0650*/  FFMA R34, R33, R33, R34 ;  /* 0x0000002121227223 */ /* 0x000fe20000000022 */
[----:B------:R-:W-:Y:S02]  /*0660*/  IADD3 R33, R8, 0x70, RZ ;  /* 0x0000007008217810 */ /* 0x000fe40007ffe0ff */
[----:B------:R-:W-:-:S02]  /*0670*/  IADD3 R9, R9, 0x8, RZ ;  /* 0x0000000809097810 */ /* 0x000fc40007ffe0ff */
[----:B------:R-:W4:Y:S01]  /*0680*/  LDG.E.EF.64 R12, [R12.64] ;  /* 0x000000040c0c7981 */ /* 0x000f22000c0e1b00 */
[----:B------:R-:W-:Y:S02]  /*0690*/  IADD3 R33, R33, 0x8, RZ ;  /* 0x0000000821217810 */ /* 0x000fe40007ffe0ff */
[----:B------:R-:W-:-:S04]  /*06a0*/  IMAD.WIDE R8, R9, R32, c[0x0][0x160] ;  /* 0x0000580009087625 */ /* 0x000fc800078e0220 */
[----:B------:R-:W-:Y:S02]  /*06b0*/  IMAD.WIDE R32, R33, R32, c[0x0][0x160] ;  /* 0x0000580021207625 */ /* 0x000fe400078e0220 */
[----:B------:R-:W4:Y:S04]  /*06c0*/  LDG.E.EF.64 R8, [R8.64] ;  /* 0x0000000408087981 */ /* 0x000f28000c0e1b00 */
[----:B------:R-:W4:Y:S01]  /*06d0*/  LDG.E.EF.64 R32, [R32.64] ;  /* 0x0000000420207981 */ /* 0x000f22000c0e1b00 */
[----:B------:R-:W-:-:S04]  /*06e0*/  PRMT R7, R7, 0x7632, R7 ;  /* 0x0000763207077816 */ /* 0x000fc80000000007 */
[----:B------:R-:W-:Y:S01]  /*06f0*/  SHF.L.U32 R7, R7, 0x10, RZ ;  /* 0x0000001007077819 */ /* 0x000fe200000006ff */
[C---:B-----5:R-:W-:Y:S01]  /*0700*/  IMAD.U32 R36, R30.reuse, 0x10000, RZ ;  /* 0x000100001e247824 */ /* 0x060fe200078e00ff */
[----:B------:R-:W-:-:S03]  /*0710*/  PRMT R30, R30, 0x7632, R30 ;  /* 0x000076321e1e7816 */ /* 0x000fc6000000001e */
[----:B------:R-:W-:Y:S01]  /*0720*/  FFMA R4, R7, R7, R4 ;  /* 0x0000000707047223 */ /* 0x000fe20000000004 */
[C---:B------:R-:W-:Y:S02]  /*0730*/  SHF.L.U32 R7, R31.reuse, 0x10, RZ ;  /* 0x000000101f077819 */ /* 0x040fe400000006ff */
[----:B------:R-:W-:-:S03]  /*0740*/  PRMT R31, R31, 0x7632, R31 ;  /* 0x000076321f1f7816 */ /* 0x000fc6000000001f */
[----:B------:R-:W-:Y:S01]  /*0750*/  FFMA R34, R7, R7, R34 ;  /* 0x0000000707227223 */ /* 0x000fe20000000022 */
[----:B------:R-:W-:Y:S01]  /*0760*/  IMAD.U32 R7, R30, 0x10000, RZ ;  /* 0x000100001e077824 */ /* 0x000fe200078e00ff */
[----:B------:R-:W-:-:S03]  /*0770*/  SHF.L.U32 R31, R31, 0x10, RZ ;  /* 0x000000101f1f7819 */ /* 0x000fc600000006ff */
[----:B------:R-:W-:Y:S01]  /*0780*/  FFMA R6, R7, R7, R6 ;  /* 0x0000000707067223 */ /* 0x000fe20000000006 */
[----:B------:R-:W-:Y:S01]  /*0790*/  PRMT R7, R27, 0x7632, R7 ;  /* 0x000076321b077816 */ /* 0x000fe20000000007 */
[----:B------:R-:W-:Y:S01]  /*07a0*/  FFMA R4, R31, R31, R4 ;  /* 0x0000001f1f047223 */ /* 0x000fe20000000004 */
[----:B------:R-:W-:Y:S02]  /*07b0*/  IMAD.U32 R30, R26, 0x10000, RZ ;  /* 0x000100001a1e7824 */ /* 0x000fe400078e00ff */
[----:B------:R-:W-:Y:S01]  /*07c0*/  SHF.L.U32 R7, R7, 0x10, RZ ;  /* 0x0000001007077819 */ /* 0x000fe200000006ff */
[----:B------:R-:W-:Y:S01]  /*07d0*/  FFMA R5, R36, R36, R5 ;  /* 0x0000002424057223 */ /* 0x000fe20000000005 */
[----:B------:R-:W-:-:S03]  /*07e0*/  PRMT R26, R26, 0x7632, R26 ;  /* 0x000076321a1a7816 */ /* 0x000fc6000000001a */
[----:B------:R-:W-:Y:S01]  /*07f0*/  FFMA R4, R7, R7, R4 ;  /* 0x0000000707047223 */ /* 0x000fe20000000004 */
[----:B------:R-:W-:Y:S01]  /*0800*/  PRMT R7, R18, 0x7632, R7 ;  /* 0x0000763212077816 */ /* 0x000fe20000000007 */
[----:B------:R-:W-:Y:S01]  /*0810*/  FFMA R5, R30, R30, R5 ;  /* 0x0000001e1e057223 */ /* 0x000fe20000000005 */
[----:B------:R-:W-:Y:S01]  /*0820*/  SHF.L.U32 R31, R27, 0x10, RZ ;  /* 0x000000101b1f7819 */ /* 0x000fe200000006ff */
[----:B------:R-:W-:Y:S02]  /*0830*/  IMAD.U32 R18, R18, 0x10000, RZ ;  /* 0x0001000012127824 */ /* 0x000fe400078e00ff */
[----:B------:R-:W-:Y:S02]  /*0840*/  IMAD.U32 R27, R26, 0x10000, RZ ;  /* 0x000100001a1b7824 */ /* 0x000fe400078e00ff */
[----:B------:R-:W-:Y:S01]  /*0850*/  FFMA R5, R18, R18, R5 ;  /* 0x0000001212057223 */ /* 0x000fe20000000005 */
[----:B------:R-:W-:Y:S01]  /*0860*/  IMAD.U32 R7, R7, 0x10000, RZ ;  /* 0x0001000007077824 */ /* 0x000fe200078e00ff */
[----:B------:R-:W-:Y:S01]  /*0870*/  FFMA R6, R27, R27, R6 ;  /* 0x0000001b1b067223 */ /* 0x000fe20000000006 */
[C---:B------:R-:W-:Y:S01]  /*0880*/  IMAD.U32 R18, R28.reuse, 0x10000, RZ ;  /* 0x000100001c127824 */ /* 0x040fe200078e00ff */
[----:B------:R-:W-:-:S02]  /*0890*/  PRMT R28, R28, 0x7632, R28 ;  /* 0x000076321c1c7816 */ /* 0x000fc4000000001c */
[----:B------:R-:W-:Y:S01]  /*08a0*/  FFMA R6, R7, R7, R6 ;  /* 0x0000000707067223 */ /* 0x000fe20000000006 */
[----:B------:R-:W-:Y:S01]  /*08b0*/  FFMA R5, R18, R18, R5 ;  /* 0x0000001212057223 */ /* 0x000fe20000000005 */
[----:B------:R-:W-:Y:S02]  /*08c0*/  SHF.L.U32 R7, R28, 0x10, RZ ;  /* 0x000000101c077819 */ /* 0x000fe400000006ff */
[----:B------:R-:W-:Y:S02]  /*08d0*/  PRMT R18, R20, 0x7632, R18 ;  /* 0x0000763214127816 */ /* 0x000fe40000000012 */
[----:B------:R-:W-:Y:S01]  /*08e0*/  SHF.L.U32 R27, R19, 0x10, RZ ;  /* 0x00000010131b7819 */ /* 0x000fe200000006ff */
[----:B------:R-:W-:Y:S01]  /*08f0*/  FFMA R6, R7, R7, R6 ;  /* 0x0000000707067223 */ /* 0x000fe20000000006 */
[----:B------:R-:W-:Y:S01]  /*0900*/  PRMT R19, R19, 0x7632, R19 ;  /* 0x0000763213137816 */ /* 0x000fe20000000013 */
[----:B------:R-:W-:Y:S01]  /*0910*/  IMAD.U32 R7, R18, 0x10000, RZ ;  /* 0x0001000012077824 */ /* 0x000fe200078e00ff */
[----:B------:R-:W-:-:S02]  /*0920*/  FFMA R34, R31, R31, R34 ;  /* 0x0000001f1f227223 */ /* 0x000fc40000000022 */
[----:B------:R-:W-:Y:S01]  /*0930*/  SHF.L.U32 R19, R19, 0x10, RZ ;  /* 0x0000001013137819 */ /* 0x000fe200000006ff */
[----:B------:R-:W-:Y:S01]  /*0940*/  FFMA R6, R7, R7, R6 ;  /* 0x0000000707067223 */ /* 0x000fe20000000006 */
[----:B------:R-:W-:Y:S01]  /*0950*/  FFMA R34, R27, R27, R34 ;  /* 0x0000001b1b227223 */ /* 0x000fe20000000022 */
[----:B------:R-:W-:Y:S02]  /*0960*/  PRMT R7, R24, 0x7632, R7 ;  /* 0x0000763218077816 */ /* 0x000fe40000000007 */
[----:B------:R-:W-:Y:S01]  /*0970*/  SHF.L.U32 R27, R29, 0x10, RZ ;  /* 0x000000101d1b7819 */ /* 0x000fe200000006ff */
[----:B------:R-:W-:Y:S01]  /*0980*/  FFMA R4, R19, R19, R4 ;  /* 0x0000001313047223 */ /* 0x000fe20000000004 */
[----:B------:R-:W-:Y:S02]  /*0990*/  SHF.L.U32 R7, R7, 0x10, RZ ;  /* 0x0000001007077819 */ /* 0x000fe400000006ff */
[----:B------:R-:W-:Y:S01]  /*09a0*/  SHF.L.U32 R20, R20, 0x10, RZ ;  /* 0x0000001014147819 */ /* 0x000fe200000006ff */
[----:B------:R-:W-:Y:S01]  /*09b0*/  FFMA R34, R27, R27, R34 ;  /* 0x0000001b1b227223 */ /* 0x000fe20000000022 */
[----:B------:R-:W-:Y:S01]  /*09c0*/  SHF.L.U32 R19, R21, 0x10, RZ ;  /* 0x0000001015137819 */ /* 0x000fe200000006ff */
[----:B------:R-:W-:Y:S01]  /*09d0*/  FFMA R6, R7, R7, R6 ;  /* 0x0000000707067223 */ /* 0x000fe20000000006 */
[----:B------:R-:W-:Y:S01]  /*09e0*/  SHF.L.U32 R24, R24, 0x10, RZ ;  /* 0x0000001018187819 */ /* 0x000fe200000006ff */
[----:B------:R-:W-:Y:S01]  /*09f0*/  FFMA R5, R20, R20, R5 ;  /* 0x0000001414057223 */ /* 0x000fe20000000005 */
[----:B------:R-:W-:Y:S01]  /*0a00*/  PRMT R7, R16, 0x7632, R7 ;  /* 0x0000763210077816 */ /* 0x000fe20000000007 */
[----:B------:R-:W-:Y:S01]  /*0a10*/  FFMA R34, R19, R19, R34 ;  /* 0x0000001313227223 */ /* 0x000fe20000000022 */
[----:B------:R-:W-:Y:S01]  /*0a20*/  IMAD.U32 R19, R25, 0x10000, RZ ;  /* 0x0001000019137824 */ /* 0x000fe200078e00ff */
[----:B------:R-:W-:Y:S01]  /*0a30*/  PRMT R29, R29, 0x7632, R29 ;  /* 0x000076321d1d7816 */ /* 0x000fe2000000001d */
[----:B------:R-:W-:Y:S01]  /*0a40*/  FFMA R5, R24, R24, R5 ;  /* 0x0000001818057223 */ /* 0x000fe20000000005 */
[----:B------:R-:W-:Y:S01]  /*0a50*/  IMAD.U32 R16, R16, 0x10000, RZ ;  /* 0x0001000010107824 */ /* 0x000fe200078e00ff */
[----:B------:R-:W-:Y:S01]  /*0a60*/  SHF.L.U32 R7, R7, 0x10, RZ ;  /* 0x0000001007077819 */ /* 0x000fe200000006ff */
[----:B------:R-:W-:Y:S01]  /*0a70*/  FFMA R34, R19, R19, R34 ;  /* 0x0000001313227223 */ /* 0x000fe20000000022 */
[----:B------:R-:W-:Y:S01]  /*0a80*/  SHF.L.U32 R19, R17, 0x10, RZ ;  /* 0x0000001011137819 */ /* 0x000fe200000006ff */
[----:B------:R-:W-:Y:S01]  /*0a90*/  FFMA R5, R16, R16, R5 ;  /* 0x0000001010057223 */ /* 0x000fe20000000005 */
[----:B------:R-:W-:Y:S01]  /*0aa0*/  PRMT R21, R21, 0x7632, R21 ;  /* 0x0000763215157816 */ /* 0x000fe20000000015 */
[----:B------:R-:W-:Y:S01]  /*0ab0*/  IMAD.U32 R29, R29, 0x10000, RZ ;  /* 0x000100001d1d7824 */ /* 0x000fe200078e00ff */
[C---:B------:R-:W-:Y:S01]  /*0ac0*/  SHF.L.U32 R16, R22.reuse, 0x10, RZ ;  /* 0x0000001016107819 */ /* 0x040fe200000006ff */
[----:B------:R-:W-:Y:S01]  /*0ad0*/  FFMA R6, R7, R7, R6 ;  /* 0x0000000707067223 */ /* 0x000fe20000000006 */
[----:B------:R-:W-:Y:S01]  /*0ae0*/  PRMT R22, R22, 0x7632, R22 ;  /* 0x0000763216167816 */ /* 0x000fe20000000016 */
[----:B------:R-:W-:Y:S01]  /*0af0*/  FFMA R34, R19, R19, R34 ;  /* 0x0000001313227223 */ /* 0x000fe20000000022 */
[----:B------:R-:W-:Y:S01]  /*0b00*/  SHF.L.U32 R7, R23, 0x10, RZ ;  /* 0x0000001017077819 */ /* 0x000fe200000006ff */
[----:B------:R-:W-:Y:S01]  /*0b10*/  FFMA R4, R29, R29, R4 ;  /* 0x0000001d1d047223 */ /* 0x000fe20000000004 */
[----:B------:R-:W-:-:S02]  /*0b20*/  SHF.L.U32 R21, R21, 0x10, RZ ;  /* 0x0000001015157819 */ /* 0x000fc400000006ff */
[----:B------:R-:W-:Y:S01]  /*0b30*/  PRMT R25, R25, 0x7632, R25 ;  /* 0x0000763219197816 */ /* 0x000fe20000000019 */
[----:B------:R-:W-:Y:S01]  /*0b40*/  FFMA R16, R16, R16, R5 ;  /* 0x0000001010107223 */ /* 0x000fe20000000005 */
[----:B------:R-:W-:Y:S01]  /*0b50*/  IMAD.U32 R5, R22, 0x10000, RZ ;  /* 0x0001000016057824 */ /* 0x000fe200078e00ff */
[----:B------:R-:W-:Y:S01]  /*0b60*/  FFMA R34, R7, R7, R34 ;  /* 0x0000000707227223 */ /* 0x000fe20000000022 */
[----:B------:R-:W-:Y:S01]  /*0b70*/  SHF.L.U32 R25, R25, 0x10, RZ ;  /* 0x0000001019197819 */ /* 0x000fe200000006ff */
[----:B------:R-:W-:Y:S01]  /*0b80*/  FFMA R4, R21, R21, R4 ;  /* 0x0000001515047223 */ /* 0x000fe20000000004 */
[----:B------:R-:W-:Y:S01]  /*0b90*/  PRMT R17, R17, 0x7632, R17 ;  /* 0x0000763211117816 */ /* 0x000fe20000000011 */
[----:B------:R-:W-:Y:S01]  /*0ba0*/  FFMA R6, R5, R5, R6 ;  /* 0x0000000505067223 */ /* 0x000fe20000000006 */
[----:B------:R-:W-:Y:S01]  /*0bb0*/  PRMT R23, R23, 0x7632, R23 ;  /* 0x0000763217177816 */ /* 0x000fe20000000017 */
[----:B------:R-:W-:Y:S02]  /*0bc0*/  FFMA R4, R25, R25, R4 ;  /* 0x0000001919047223 */ /* 0x000fe40000000004 */
[----:B------:R-:W-:Y:S01]  /*0bd0*/  IMAD.U32 R17, R17, 0x10000, RZ ;  /* 0x0001000011117824 */ /* 0x000fe200078e00ff */
[----:B------:R-:W-:-:S03]  /*0be0*/  SHF.L.U32 R23, R23, 0x10, RZ ;  /* 0x0000001017177819 */ /* 0x000fc600000006ff */
[----:B------:R-:W-:-:S04]  /*0bf0*/  FFMA R4, R17, R17, R4 ;  /* 0x0000001111047223 */ /* 0x000fc80000000004 */
[----:B------:R-:W-:Y:S01]  /*0c00*/  FFMA R4, R23, R23, R4 ;  /* 0x0000001717047223 */ /* 0x000fe20000000004 */
[----:B--2---:R-:W-:Y:S01]  /*0c10*/  PRMT R7, R14, 0x7632, R7 ;  /* 0x000076320e077816 */ /* 0x004fe20000000007 */
[----:B------:R-:W-:-:S03]  /*0c20*/  IMAD.U32 R5, R15, 0x10000, RZ ;  /* 0x000100000f057824 */ /* 0x000fc600078e00ff */
[----:B------:R-:W-:Y:S01]  /*0c30*/  SHF.L.U32 R7, R7, 0x10, RZ ;  /* 0x0000001007077819 */ /* 0x000fe200000006ff */
[----:B------:R-:W-:Y:S01]  /*0c40*/  FFMA R34, R5, R5, R34 ;  /* 0x0000000505227223 */ /* 0x000fe20000000022 */
[----:B------:R-:W-:Y:S02]  /*0c50*/  SHF.L.U32 R17, R14, 0x10, RZ ;  /* 0x000000100e117819 */ /* 0x000fe400000006ff */
[----:B------:R-:W-:Y:S01]  /*0c60*/  PRMT R15, R15, 0x7632, R15 ;  /* 0x000076320f0f7816 */ /* 0x000fe2000000000f */
[----:B------:R-:W-:Y:S01]  /*0c70*/  FFMA R6, R7, R7, R6 ;  /* 0x0000000707067223 */ /* 0x000fe20000000006 */
[----:B---3--:R-:W-:Y:S02]  /*0c80*/  PRMT R5, R10, 0x7632, R5 ;  /* 0x000076320a057816 */ /* 0x008fe40000000005 */
[C---:B------:R-:W-:Y:S02]  /*0c90*/  PRMT R7, R11.reuse, 0x7632, R7 ;  /* 0x000076320b077816 */ /* 0x040fe40000000007 */
[----:B------:R-:W-:-:S02]  /*0ca0*/  SHF.L.U32 R11, R11, 0x10, RZ ;  /* 0x000000100b0b7819 */ /* 0x000fc400000006ff */
[----:B------:R-:W-:Y:S01]  /*0cb0*/  SHF.L.U32 R5, R5, 0x10, RZ ;  /* 0x0000001005057819 */ /* 0x000fe200000006ff */
[----:B------:R-:W-:Y:S01]  /*0cc0*/  FFMA R16, R17, R17, R16 ;  /* 0x0000001111107223 */ /* 0x000fe20000000010 */
[----:B------:R-:W-:Y:S01]  /*0cd0*/  SHF.L.U32 R15, R15, 0x10, RZ ;  /* 0x000000100f0f7819 */ /* 0x000fe200000006ff */
[----:B------:R-:W-:Y:S01]  /*0ce0*/  IMAD.U32 R17, R10, 0x10000, RZ ;  /* 0x000100000a117824 */ /* 0x000fe200078e00ff */
[----:B------:R-:W-:Y:S01]  /*0cf0*/  FFMA R34, R11, R11, R34 ;  /* 0x0000000b0b227223 */ /* 0x000fe20000000022 */
[----:B----4-:R-:W-:Y:S01]  /*0d00*/  SHF.L.U32 R11, R13, 0x10, RZ ;  /* 0x000000100d0b7819 */ /* 0x010fe200000006ff */
[----:B------:R-:W-:Y:S01]  /*0d10*/  FFMA R6, R5, R5, R6 ;  /* 0x0000000505067223 */ /* 0x000fe20000000006 */
[----:B------:R-:W-:Y:S01]  /*0d20*/  PRMT R13, R13, 0x7632, R13 ;  /* 0x000076320d0d7816 */ /* 0x000fe2000000000d */
[----:B------:R-:W-:Y:S01]  /*0d30*/  FFMA R4, R15, R15, R4 ;  /* 0x0000000f0f047223 */ /* 0x000fe20000000004 */
[----:B------:R-:W-:Y:S01]  /*0d40*/  IMAD.U32 R7, R7, 0x10000, RZ ;  /* 0x0001000007077824 */ /* 0x000fe200078e00ff */
[C---:B------:R-:W-:Y:S01]  /*0d50*/  SHF.L.U32 R5, R12.reuse, 0x10, RZ ;  /* 0x000000100c057819 */ /* 0x040fe200000006ff */
[----:B------:R-:W-:Y:S01]  /*0d60*/  FFMA R16, R17, R17, R16 ;  /* 0x0000001111107223 */ /* 0x000fe20000000010 */
[----:B------:R-:W-:Y:S01]  /*0d70*/  PRMT R12, R12, 0x7632, R12 ;  /* 0x000076320c0c7816 */ /* 0x000fe2000000000c */
[----:B------:R-:W-:Y:S01]  /*0d80*/  FFMA R4, R7, R7, R4 ;  /* 0x0000000707047223 */ /* 0x000fe20000000004 */
[----:B------:R-:W-:Y:S01]  /*0d90*/  SHF.L.U32 R13, R13, 0x10, RZ ;  /* 0x000000100d0d7819 */ /* 0x000fe200000006ff */
[----:B------:R-:W-:Y:S01]  /*0da0*/  FFMA R16, R5, R5, R16 ;  /* 0x0000000505107223 */ /* 0x000fe20000000010 */
[----:B------:R-:W-:Y:S01]  /*0db0*/  PRMT R7, R8, 0x7632, R7 ;  /* 0x0000763208077816 */ /* 0x000fe20000000007 */
[----:B------:R-:W-:Y:S01]  /*0dc0*/  IMAD.U32 R5, R12, 0x10000, RZ ;  /* 0x000100000c057824 */ /* 0x000fe200078e00ff */
[----:B------:R-:W-:Y:S01]  /*0dd0*/  FFMA R34, R11, R11, R34 ;  /* 0x0000000b0b227223 */ /* 0x000fe20000000022 */
[----:B------:R-:W-:Y:S01]  /*0de0*/  FFMA R13, R13, R13, R4 ;  /* 0x0000000d0d0d7223 */ /* 0x000fe20000000004 */
[----:B------:R-:W-:Y:S01]  /*0df0*/  SHF.L.U32 R11, R8, 0x10, RZ ;  /* 0x00000010080b7819 */ /* 0x000fe200000006ff */
[----:B------:R-:W-:Y:S01]  /*0e00*/  FFMA R6, R5, R5, R6 ;  /* 0x0000000505067223 */ /* 0x000fe20000000006 */
[----:B------:R-:W-:-:S02]  /*0e10*/  SHF.L.U32 R7, R7, 0x10, RZ ;  /* 0x0000001007077819 */ /* 0x000fc400000006ff */
[C---:B------:R-:W-:Y:S01]  /*0e20*/  PRMT R4, R32.reuse, 0x7632, R4 ;  /* 0x0000763220047816 */ /* 0x040fe20000000004 */
[C---:B------:R-:W-:Y:S01]  /*0e30*/  IMAD.U32 R15, R9.reuse, 0x10000, RZ ;  /* 0x00010000090f7824 */ /* 0x040fe200078e00ff */
[----:B------:R-:W-:Y:S01]  /*0e40*/  PRMT R9, R9, 0x7632, R9 ;  /* 0x0000763209097816 */ /* 0x000fe20000000009 */
[----:B------:R-:W-:Y:S01]  /*0e50*/  FFMA R11, R11, R11, R16 ;  /* 0x0000000b0b0b7223 */ /* 0x000fe20000000010 */
[----:B------:R-:W-:Y:S01]  /*0e60*/  SHF.L.U32 R32, R32, 0x10, RZ ;  /* 0x0000001020207819 */ /* 0x000fe200000006ff */
[----:B------:R-:W-:Y:S01]  /*0e70*/  FFMA R8, R7, R7, R6 ;  /* 0x0000000707087223 */ /* 0x000fe20000000006 */
[----:B------:R-:W-:Y:S01]  /*0e80*/  IMAD.U32 R5, R4, 0x10000, RZ ;  /* 0x0001000004057824 */ /* 0x000fe200078e00ff */
[----:B------:R-:W-:Y:S01]  /*0e90*/  PRMT R4, R33, 0x7632, R4 ;  /* 0x0000763221047816 */ /* 0x000fe20000000004 */
[----:B------:R-:W-:Y:S01]  /*0ea0*/  FFMA R34, R15, R15, R34 ;  /* 0x0000000f0f227223 */ /* 0x000fe20000000022 */
[----:B------:R-:W-:Y:S01]  /*0eb0*/  SHF.L.U32 R6, R9, 0x10, RZ ;  /* 0x0000001009067819 */ /* 0x000fe200000006ff */
[----:B------:R-:W-:Y:S01]  /*0ec0*/  FFMA R32, R32, R32, R11 ;  /* 0x0000002020207223 */ /* 0x000fe2000000000b */
[----:B------:R-:W-:Y:S01]  /*0ed0*/  SHF.L.U32 R33, R33, 0x10, RZ ;  /* 0x0000001021217819 */ /* 0x000fe200000006ff */
[----:B------:R-:W-:Y:S01]  /*0ee0*/  FFMA R5, R5, R5, R8 ;  /* 0x0000000505057223 */ /* 0x000fe20000000008 */
[----:B------:R-:W-:Y:S01]  /*0ef0*/  IMAD.U32 R4, R4, 0x10000, RZ ;  /* 0x0001000004047824 */ /* 0x000fe200078e00ff */
[----:B------:R-:W-:-:S02]  /*0f00*/  FFMA R13, R6, R6, R13 ;  /* 0x00000006060d7223 */ /* 0x000fc4000000000d */
[----:B------:R-:W-:Y:S01]  /*0f10*/  FFMA R33, R33, R33, R34 ;  /* 0x0000002121217223 */ /* 0x000fe20000000022 */
[----:B------:R-:W-:Y:S01]  /*0f20*/  FADD R32, R32, R5 ;  /* 0x0000000520207221 */ /* 0x000fe20000000000 */
[----:B------:R-:W-:-:S03]  /*0f30*/  FFMA R4, R4, R4, R13 ;  /* 0x0000000404047223 */ /* 0x000fc6000000000d */
[----:B------:R-:W-:-:S04]  /*0f40*/  FADD R33, R33, R32 ;  /* 0x0000002021217221 */ /* 0x000fc80000000000 */
[----:B------:R-:W-:Y:S01]  /*0f50*/  FADD R4, R4, R33 ;  /* 0x0000002104047221 */ /* 0x000fe20000000000 */
[----:B------:R-:W-:Y:S05]  /*0f60*/  BRA `(.L_x_2) ;  /* 0x0000001000007947 */ /* 0x000fea0003800000 */
.L_x_1:
[----:B------:R-:W-:Y:S02]  /*0f70*/  MOV R4, RZ ;  /* 0x000000ff00047202 */ /* 0x000fe40000000f00 */
.L_x_2:
[----:B------:R-:W-:Y:S05]  /*0f80*/  BSYNC B0 ;  /* 0x0000000000007941 */ /* 0x000fea0003800000 */
.L_x_0:
[----:B------:R-:W0:Y:S01]  /*0f90*/  SHFL.BFLY PT, R5, R4, 0x1, 0x1f ;  /* 0x0c201f0004057f89 */ /* 0x000e2200000e0000 */
[----:B------:R-:W-:Y:S02]  /*0fa0*/  LOP3.LUT R3, R3, 0x3f, R0, 0xf8, !PT ;  /* 0x0000003f03037812 */ /* 0x000fe400078ef800 */
[----:B------:R-:W-:-:S04]  /*0fb0*/  LOP3.LUT P0, RZ, R0, 0x40, RZ, 0xc0, !PT ;  /* 0x0000004000ff7812 */ /* 0x000fc8000780c0ff */
[----:B------:R-:W-:Y:S01]  /*0fc0*/  ISETP.LT.AND P0, PT, R3, 0x15180, !P0 ;  /* 0x000151800300780c */ /* 0x000fe20004701270 */
[----:B0-----:R-:W-:-:S05]  /*0fd0*/  FADD R5, R5, R4 ;  /* 0x0000000405057221 */ /* 0x001fca0000000000 */
[----:B------:R0:W-:Y:S04]  /*0fe0*/  STS [R2.X4], R5 ;  /* 0x0000000502007388 */ /* 0x0001e80000004800 */
[----:B------:R-:W-:Y:S06]  /*0ff0*/  BAR.SYNC.DEFER_BLOCKING 0x0 ;  /* 0x0000000000007b1d */ /* 0x000fec0000010000 */
[----:B------:R-:W-:Y:S05]  /*1000*/  @!P0 EXIT ;  /* 0x000000000000894d */ /* 0x000fea0003800000 */
[----:B0-----:R-:W-:Y:S02]  /*1010*/  LOP3.LUT R0, R0, 0x3f, RZ, 0xc0, !PT ;  /* 0x0000003f00007812 */ /* 0x001fe400078ec0ff */
[----:B------:R-:W-:-:S03]  /*1020*/  MOV R2, 0x4 ;  /* 0x0000000400027802 */ /* 0x000fc60000000f00 */
[----:B------:R-:W0:Y:S02]  /*1030*/  LDS R5, [R0.X4] ;  /* 0x0000000000057984 */ /* 0x000e240000004800 */
[----:B------:R-:W-:-:S05]  /*1040*/  IMAD.WIDE R2, R3, R2, c[0x0][0x168] ;  /* 0x00005a0003027625 */ /* 0x000fca00078e0202 */
[----:B0-----:R-:W-:Y:S01]  /*1050*/  STG.E [R2.64], R5 ;  /* 0x0000000502007986 */ /* 0x001fe2000c101904 */
[----:B------:R-:W-:Y:S05]  /*1060*/  EXIT ;  /* 0x000000000000794d */ /* 0x000fea0003800000 */
.L_x_3:
[----:B------:R-:W-:-:S00]  /*1070*/  BRA `(.L_x_3) ;  /* 0xfffffff000007947 */ /* 0x000fc0000383ffff */
[----:B------:R-:W-:-:S00]  /*1080*/  NOP ;  /* 0x0000000000007918 */ /* 0x000fc00000000000 */
[----:B------:R-:W-:-:S00]  /*1090*/  NOP ;  /* 0x0000000000007918 */ /* 0x000fc00000000000 */
[----:B------:R-:W-:-:S00]  /*10a0*/  NOP ;  /* 0x0000000000007918 */ /* 0x000fc00000000000 */
[----:B------:R-:W-:-:S00]  /*10b0*/  NOP ;  /* 0x0000000000007918 */ /* 0x000fc00000000000 */
[----:B------:R-:W-:-:S00]  /*10c0*/  NOP ;  /* 0x0000000000007918 */ /* 0x000fc00000000000 */
[----:B------:R-:W-:-:S00]  /*10d0*/  NOP ;  /* 0x0000000000007918 */ /* 0x000fc00000000000 */
[----:B------:R-:W-:-:S00]  /*10e0*/  NOP ;  /* 0x0000000000007918 */ /* 0x000fc00000000000 */
[----:B------:R-:W-:-:S00]  /*10f0*/  NOP ;  /* 0x0000000000007918 */ /* 0x000fc00000000000 */
.L_x_4:


//--------------------- .nv.shared.triton_red_fused__to_copy_mean_pow_4 --------------------------
	.section	.nv.shared.triton_red_fused__to_copy_mean_pow_4,"aw",@nobits
	.sectionflags	@""
	.align	16
